//
// Generated by NVIDIA NVVM Compiler
//
// Compiler Build ID: CL-36424714
// Cuda compilation tools, release 13.0, V13.0.88
// Based on NVVM 20.0.0
//

.version 9.0
.target sm_100
.address_size 64

	// .globl	_Z9gpuSolveriiiPiS_

.visible .entry _Z9gpuSolveriiiPiS_(
	.param .u32 _Z9gpuSolveriiiPiS__param_0,
	.param .u32 _Z9gpuSolveriiiPiS__param_1,
	.param .u32 _Z9gpuSolveriiiPiS__param_2,
	.param .u64 .ptr .align 1 _Z9gpuSolveriiiPiS__param_3,
	.param .u64 .ptr .align 1 _Z9gpuSolveriiiPiS__param_4
)
{
	.reg .pred 	%p<61>;
	.reg .b32 	%r<188>;
	.reg .b64 	%rd<13>;

	ld.param.u32 	%r11, [_Z9gpuSolveriiiPiS__param_1];
	ld.param.u32 	%r12, [_Z9gpuSolveriiiPiS__param_2];
	ld.param.u64 	%rd6, [_Z9gpuSolveriiiPiS__param_3];
	ld.param.u64 	%rd5, [_Z9gpuSolveriiiPiS__param_4];
	cvta.to.global.u64 	%rd1, %rd6;
	mov.u32 	%r13, %ctaid.x;
	shl.b32 	%r14, %r13, 10;
	mov.u32 	%r15, %tid.x;
	or.b32  	%r1, %r14, %r15;
	setp.ge.s32 	%p10, %r1, %r12;
	@%p10 bra 	$L__BB0_12;
	setp.lt.s32 	%p11, %r11, 1;
	@%p11 bra 	$L__BB0_11;
	not.b32 	%r2, %r1;
	and.b32  	%r3, %r11, 3;
	setp.lt.u32 	%p14, %r11, 4;
	mov.pred 	%p56, -1;
	mov.b32 	%r187, 0;
	@%p14 bra 	$L__BB0_5;
	and.b32  	%r187, %r11, 2147483644;
	neg.s32 	%r185, %r187;
	add.s64 	%rd12, %rd1, 24;
	mov.pred 	%p56, -1;
$L__BB0_4:
	.pragma "nounroll";
	ld.global.u32 	%r17, [%rd12+-24];
	abs.s32 	%r18, %r17;
	setp.lt.s32 	%p16, %r17, 0;
	add.s32 	%r19, %r18, -1;
	selp.b32 	%r20, %r2, %r1, %p16;
	mov.b32 	%r21, 1;
	shl.b32 	%r22, %r21, %r19;
	and.b32  	%r23, %r20, %r22;
	ld.global.u32 	%r25, [%rd12+-20];
	abs.s32 	%r26, %r25;
	setp.lt.s32 	%p17, %r25, 0;
	add.s32 	%r27, %r26, -1;
	selp.b32 	%r28, %r2, %r1, %p17;
	shl.b32 	%r29, %r21, %r27;
	and.b32  	%r30, %r28, %r29;
	or.b32  	%r32, %r23, %r30;
	ld.global.u32 	%r33, [%rd12+-16];
	abs.s32 	%r34, %r33;
	setp.lt.s32 	%p18, %r33, 0;
	add.s32 	%r35, %r34, -1;
	selp.b32 	%r36, %r2, %r1, %p18;
	shl.b32 	%r37, %r21, %r35;
	and.b32  	%r38, %r36, %r37;
	or.b32  	%r40, %r32, %r38;
	setp.ne.s32 	%p19, %r40, 0;
	and.pred  	%p20, %p56, %p19;
	ld.global.u32 	%r41, [%rd12+-12];
	abs.s32 	%r42, %r41;
	setp.lt.s32 	%p21, %r41, 0;
	add.s32 	%r43, %r42, -1;
	selp.b32 	%r44, %r2, %r1, %p21;
	shl.b32 	%r45, %r21, %r43;
	and.b32  	%r46, %r44, %r45;
	ld.global.u32 	%r48, [%rd12+-8];
	abs.s32 	%r49, %r48;
	setp.lt.s32 	%p22, %r48, 0;
	add.s32 	%r50, %r49, -1;
	selp.b32 	%r51, %r2, %r1, %p22;
	shl.b32 	%r52, %r21, %r50;
	and.b32  	%r53, %r51, %r52;
	or.b32  	%r55, %r46, %r53;
	ld.global.u32 	%r56, [%rd12+-4];
	abs.s32 	%r57, %r56;
	setp.lt.s32 	%p23, %r56, 0;
	add.s32 	%r58, %r57, -1;
	selp.b32 	%r59, %r2, %r1, %p23;
	shl.b32 	%r60, %r21, %r58;
	and.b32  	%r61, %r59, %r60;
	or.b32  	%r63, %r55, %r61;
	setp.ne.s32 	%p24, %r63, 0;
	and.pred  	%p25, %p20, %p24;
	ld.global.u32 	%r64, [%rd12];
	abs.s32 	%r65, %r64;
	setp.lt.s32 	%p26, %r64, 0;
	add.s32 	%r66, %r65, -1;
	selp.b32 	%r67, %r2, %r1, %p26;
	shl.b32 	%r68, %r21, %r66;
	and.b32  	%r69, %r67, %r68;
	ld.global.u32 	%r71, [%rd12+4];
	abs.s32 	%r72, %r71;
	setp.lt.s32 	%p27, %r71, 0;
	add.s32 	%r73, %r72, -1;
	selp.b32 	%r74, %r2, %r1, %p27;
	shl.b32 	%r75, %r21, %r73;
	and.b32  	%r76, %r74, %r75;
	or.b32  	%r78, %r69, %r76;
	ld.global.u32 	%r79, [%rd12+8];
	abs.s32 	%r80, %r79;
	setp.lt.s32 	%p28, %r79, 0;
	add.s32 	%r81, %r80, -1;
	selp.b32 	%r82, %r2, %r1, %p28;
	shl.b32 	%r83, %r21, %r81;
	and.b32  	%r84, %r82, %r83;
	or.b32  	%r86, %r78, %r84;
	setp.ne.s32 	%p29, %r86, 0;
	and.pred  	%p30, %p25, %p29;
	ld.global.u32 	%r87, [%rd12+12];
	abs.s32 	%r88, %r87;
	setp.lt.s32 	%p31, %r87, 0;
	add.s32 	%r89, %r88, -1;
	selp.b32 	%r90, %r2, %r1, %p31;
	shl.b32 	%r91, %r21, %r89;
	and.b32  	%r92, %r90, %r91;
	ld.global.u32 	%r94, [%rd12+16];
	abs.s32 	%r95, %r94;
	setp.lt.s32 	%p32, %r94, 0;
	add.s32 	%r96, %r95, -1;
	selp.b32 	%r97, %r2, %r1, %p32;
	shl.b32 	%r98, %r21, %r96;
	and.b32  	%r99, %r97, %r98;
	or.b32  	%r101, %r92, %r99;
	ld.global.u32 	%r102, [%rd12+20];
	abs.s32 	%r103, %r102;
	setp.lt.s32 	%p33, %r102, 0;
	add.s32 	%r104, %r103, -1;
	selp.b32 	%r105, %r2, %r1, %p33;
	shl.b32 	%r106, %r21, %r104;
	and.b32  	%r107, %r105, %r106;
	or.b32  	%r109, %r101, %r107;
	setp.ne.s32 	%p34, %r109, 0;
	and.pred  	%p56, %p30, %p34;
	add.s32 	%r185, %r185, 4;
	add.s64 	%rd12, %rd12, 48;
	setp.ne.s32 	%p35, %r185, 0;
	@%p35 bra 	$L__BB0_4;
$L__BB0_5:
	setp.eq.s32 	%p36, %r3, 0;
	@%p36 bra 	$L__BB0_10;
	setp.eq.s32 	%p38, %r3, 1;
	@%p38 bra 	$L__BB0_8;
	mul.lo.s32 	%r110, %r187, 3;
	mul.wide.u32 	%rd7, %r110, 4;
	add.s64 	%rd8, %rd1, %rd7;
	ld.global.u32 	%r111, [%rd8];
	abs.s32 	%r112, %r111;
	setp.lt.s32 	%p39, %r111, 0;
	add.s32 	%r113, %r112, -1;
	selp.b32 	%r114, %r2, %r1, %p39;
	mov.b32 	%r115, 1;
	shl.b32 	%r116, %r115, %r113;
	and.b32  	%r117, %r114, %r116;
	ld.global.u32 	%r119, [%rd8+4];
	abs.s32 	%r120, %r119;
	setp.lt.s32 	%p40, %r119, 0;
	add.s32 	%r121, %r120, -1;
	selp.b32 	%r122, %r2, %r1, %p40;
	shl.b32 	%r123, %r115, %r121;
	and.b32  	%r124, %r122, %r123;
	or.b32  	%r126, %r117, %r124;
	ld.global.u32 	%r127, [%rd8+8];
	abs.s32 	%r128, %r127;
	setp.lt.s32 	%p41, %r127, 0;
	add.s32 	%r129, %r128, -1;
	selp.b32 	%r130, %r2, %r1, %p41;
	shl.b32 	%r131, %r115, %r129;
	and.b32  	%r132, %r130, %r131;
	or.b32  	%r134, %r126, %r132;
	setp.ne.s32 	%p42, %r134, 0;
	and.pred  	%p43, %p56, %p42;
	ld.global.u32 	%r135, [%rd8+12];
	abs.s32 	%r136, %r135;
	setp.lt.s32 	%p44, %r135, 0;
	add.s32 	%r137, %r136, -1;
	selp.b32 	%r138, %r2, %r1, %p44;
	shl.b32 	%r139, %r115, %r137;
	and.b32  	%r140, %r138, %r139;
	ld.global.u32 	%r142, [%rd8+16];
	abs.s32 	%r143, %r142;
	setp.lt.s32 	%p45, %r142, 0;
	add.s32 	%r144, %r143, -1;
	selp.b32 	%r145, %r2, %r1, %p45;
	shl.b32 	%r146, %r115, %r144;
	and.b32  	%r147, %r145, %r146;
	or.b32  	%r149, %r140, %r147;
	ld.global.u32 	%r150, [%rd8+20];
	abs.s32 	%r151, %r150;
	setp.lt.s32 	%p46, %r150, 0;
	add.s32 	%r152, %r151, -1;
	selp.b32 	%r153, %r2, %r1, %p46;
	shl.b32 	%r154, %r115, %r152;
	and.b32  	%r155, %r153, %r154;
	or.b32  	%r157, %r149, %r155;
	setp.ne.s32 	%p47, %r157, 0;
	and.pred  	%p56, %p43, %p47;
	add.s32 	%r187, %r187, 2;
$L__BB0_8:
	and.b32  	%r158, %r11, 1;
	setp.eq.b32 	%p48, %r158, 1;
	not.pred 	%p49, %p48;
	@%p49 bra 	$L__BB0_10;
	mul.lo.s32 	%r159, %r187, 3;
	mul.wide.u32 	%rd9, %r159, 4;
	add.s64 	%rd10, %rd1, %rd9;
	ld.global.u32 	%r160, [%rd10];
	abs.s32 	%r161, %r160;
	setp.lt.s32 	%p50, %r160, 0;
	add.s32 	%r162, %r161, -1;
	selp.b32 	%r163, %r2, %r1, %p50;
	mov.b32 	%r164, 1;
	shl.b32 	%r165, %r164, %r162;
	and.b32  	%r166, %r163, %r165;
	ld.global.u32 	%r168, [%rd10+4];
	abs.s32 	%r169, %r168;
	setp.lt.s32 	%p51, %r168, 0;
	add.s32 	%r170, %r169, -1;
	selp.b32 	%r171, %r2, %r1, %p51;
	shl.b32 	%r172, %r164, %r170;
	and.b32  	%r173, %r171, %r172;
	or.b32  	%r175, %r166, %r173;
	ld.global.u32 	%r176, [%rd10+8];
	abs.s32 	%r177, %r176;
	setp.lt.s32 	%p52, %r176, 0;
	add.s32 	%r178, %r177, -1;
	selp.b32 	%r179, %r2, %r1, %p52;
	shl.b32 	%r180, %r164, %r178;
	and.b32  	%r181, %r179, %r180;
	or.b32  	%r183, %r175, %r181;
	setp.ne.s32 	%p53, %r183, 0;
	and.pred  	%p56, %p56, %p53;
$L__BB0_10:
	not.pred 	%p54, %p56;
	@%p54 bra 	$L__BB0_12;
$L__BB0_11:
	cvta.to.global.u64 	%rd11, %rd5;
	atom.global.add.u32 	%r184, [%rd11], 1;
$L__BB0_12:
	ret;

}


// ===== COMPILED SASS (sm_100) =====

	.target	sm_100

	.elftype	@"ET_EXEC"


//--------------------- .note.nv.tkinfo           --------------------------
	.section	.note.nv.tkinfo,"",@"SHT_NOTE"
	.sectionflags	@"SHF_NOTE_NV_TKINFO"
	.tkinfo
        /*0018*/ 	.word	0x00000002
        /*0030*/ 	.string	""
        /*0030*/ 	.string	"ptxas"
        /*0030*/ 	.string	"Cuda compilation tools, release 13.0, V13.0.88"
        /*0030*/ 	.string	"Build cuda_13.0.r13.0/compiler.36424714_0"
        /*0030*/ 	.string	"-arch sm_100 -m 64 "



//--------------------- .note.nv.cuinfo           --------------------------
	.section	.note.nv.cuinfo,"",@"SHT_NOTE"
	.sectionflags	@"SHF_NOTE_NV_CUINFO"
        /*0018*/ 	.short	0x0002
        /*001a*/ 	.short	0x0064
        /*001c*/ 	.short	0x0082
	.zero		2


//--------------------- .nv.info                  --------------------------
	.section	.nv.info,"",@"SHT_CUDA_INFO"
	.align	4


	//----- nvinfo : EIATTR_REGCOUNT
	.align		4
        /*0000*/ 	.byte	0x04, 0x2f
        /*0002*/ 	.short	(.L_1 - .L_0)
	.align		4
.L_0:
        /*0004*/ 	.word	index@(_Z9gpuSolveriiiPiS_)
        /*0008*/ 	.word	0x00000018


	//----- nvinfo : EIATTR_FRAME_SIZE
	.align		4
.L_1:
        /*000c*/ 	.byte	0x04, 0x11
        /*000e*/ 	.short	(.L_3 - .L_2)
	.align		4
.L_2:
        /*0010*/ 	.word	index@(_Z9gpuSolveriiiPiS_)
        /*0014*/ 	.word	0x00000000


	//----- nvinfo : EIATTR_MIN_STACK_SIZE
	.align		4
.L_3:
        /*0018*/ 	.byte	0x04, 0x12
        /*001a*/ 	.short	(.L_5 - .L_4)
	.align		4
.L_4:
        /*001c*/ 	.word	index@(_Z9gpuSolveriiiPiS_)
        /*0020*/ 	.word	0x00000000
.L_5:


//--------------------- .nv.compat                --------------------------
	.section	.nv.compat,"",@"SHT_CUDA_COMPAT_INFO"
	.align	4
        /*0000*/ 	.byte	0x02, 0x09, 0x00, 0x00, 0x02, 0x02, 0x01, 0x00, 0x02, 0x05, 0x05, 0x00, 0x03, 0x07, 0x01, 0x01
        /*0010*/ 	.byte	0x02, 0x03, 0x00, 0x00, 0x02, 0x06, 0x01, 0x00, 0x04, 0x0b, 0x08, 0x00, 0x09, 0x00, 0x00, 0x00
        /*0020*/ 	.byte	0x00, 0x00, 0x00, 0x00


//--------------------- .nv.info._Z9gpuSolveriiiPiS_ --------------------------
	.section	.nv.info._Z9gpuSolveriiiPiS_,"",@"SHT_CUDA_INFO"
	.sectionflags	@""
	.align	4


	//----- nvinfo : EIATTR_CUDA_API_VERSION
	.align		4
        /*0000*/ 	.byte	0x04, 0x37
        /*0002*/ 	.short	(.L_7 - .L_6)
.L_6:
        /*0004*/ 	.word	0x00000082


	//----- nvinfo : EIATTR_KPARAM_INFO
	.align		4
.L_7:
        /*0008*/ 	.byte	0x04, 0x17
        /*000a*/ 	.short	(.L_9 - .L_8)
.L_8:
        /*000c*/ 	.word	0x00000000
        /*0010*/ 	.short	0x0004
        /*0012*/ 	.short	0x0018
        /*0014*/ 	.byte	0x00, 0xf5, 0x21, 0x00


	//----- nvinfo : EIATTR_KPARAM_INFO
	.align		4
.L_9:
        /*0018*/ 	.byte	0x04, 0x17
        /*001a*/ 	.short	(.L_11 - .L_10)
.L_10:
        /*001c*/ 	.word	0x00000000
        /*0020*/ 	.short	0x0003
        /*0022*/ 	.short	0x0010
        /*0024*/ 	.byte	0x00, 0xf5, 0x21, 0x00


	//----- nvinfo : EIATTR_KPARAM_INFO
	.align		4
.L_11:
        /*0028*/ 	.byte	0x04, 0x17
        /*002a*/ 	.short	(.L_13 - .L_12)
.L_12:
        /*002c*/ 	.word	0x00000000
        /*0030*/ 	.short	0x0002
        /*0032*/ 	.short	0x0008
        /*0034*/ 	.byte	0x00, 0xf0, 0x11, 0x00


	//----- nvinfo : EIATTR_KPARAM_INFO
	.align		4
.L_13:
        /*0038*/ 	.byte	0x04, 0x17
        /*003a*/ 	.short	(.L_15 - .L_14)
.L_14:
        /*003c*/ 	.word	0x00000000
        /*0040*/ 	.short	0x0001
        /*0042*/ 	.short	0x0004
        /*0044*/ 	.byte	0x00, 0xf0, 0x11, 0x00


	//----- nvinfo : EIATTR_KPARAM_INFO
	.align		4
.L_15:
        /*0048*/ 	.byte	0x04, 0x17
        /*004a*/ 	.short	(.L_17 - .L_16)
.L_16:
        /*004c*/ 	.word	0x00000000
        /*0050*/ 	.short	0x0000
        /*0052*/ 	.short	0x0000
        /*0054*/ 	.byte	0x00, 0xf0, 0x11, 0x00


	//----- nvinfo : EIATTR_SPARSE_MMA_MASK
	.align		4
.L_17:
        /*0058*/ 	.byte	0x03, 0x50
        /*005a*/ 	.short	0x0000


	//----- nvinfo : EIATTR_MAXREG_COUNT
	.align		4
        /*005c*/ 	.byte	0x03, 0x1b
        /*005e*/ 	.short	0x00ff


	//----- nvinfo : EIATTR_MERCURY_ISA_VERSION
	.align		4
        /*0060*/ 	.byte	0x03, 0x5f
        /*0062*/ 	.short	0x0101


	//----- nvinfo : EIATTR_INT_WARP_WIDE_INSTR_OFFSETS
	.align		4
        /*0064*/ 	.byte	0x04, 0x31
        /*0066*/ 	.short	(.L_19 - .L_18)


	//   ....[0]....
.L_18:
        /*0068*/ 	.word	0x00000d60


	//----- nvinfo : EIATTR_VRC_CTA_INIT_COUNT
	.align		4
.L_19:
        /*006c*/ 	.byte	0x02, 0x4a
	.zero		1
	.zero		1


	//----- nvinfo : EIATTR_EXIT_INSTR_OFFSETS
	.align		4
        /*0070*/ 	.byte	0x04, 0x1c
        /*0072*/ 	.short	(.L_21 - .L_20)


	//   ....[0]....
.L_20:
        /*0074*/ 	.word	0x00000070


	//   ....[1]....
        /*0078*/ 	.word	0x00000d30


	//   ....[2]....
        /*007c*/ 	.word	0x00000db0


	//----- nvinfo : EIATTR_CBANK_PARAM_SIZE
	.align		4
.L_21:
        /*0080*/ 	.byte	0x03, 0x19
        /*0082*/ 	.short	0x0020


	//----- nvinfo : EIATTR_PARAM_CBANK
	.align		4
        /*0084*/ 	.byte	0x04, 0x0a
        /*0086*/ 	.short	(.L_23 - .L_22)
	.align		4
.L_22:
        /*0088*/ 	.word	index@(.nv.constant0._Z9gpuSolveriiiPiS_)
        /*008c*/ 	.short	0x0380
        /*008e*/ 	.short	0x0020


	//----- nvinfo : EIATTR_SW_WAR
	.align		4
.L_23:
        /*0090*/ 	.byte	0x04, 0x36
        /*0092*/ 	.short	(.L_25 - .L_24)
.L_24:
        /*0094*/ 	.word	0x00000008
.L_25:


//--------------------- .nv.callgraph             --------------------------
	.section	.nv.callgraph,"",@"SHT_CUDA_CALLGRAPH"
	.align	4
	.sectionentsize	8
	.align		4
        /*0000*/ 	.word	0x00000000
	.align		4
        /*0004*/ 	.word	0xffffffff
	.align		4
        /*0008*/ 	.word	0x00000000
	.align		4
        /*000c*/ 	.word	0xfffffffe
	.align		4
        /*0010*/ 	.word	0x00000000
	.align		4
        /*0014*/ 	.word	0xfffffffd
	.align		4
        /*0018*/ 	.word	0x00000000
	.align		4
        /*001c*/ 	.word	0xfffffffc


//--------------------- .text._Z9gpuSolveriiiPiS_ --------------------------
	.section	.text._Z9gpuSolveriiiPiS_,"ax",@progbits
	.align	128
        .global         _Z9gpuSolveriiiPiS_
        .type           _Z9gpuSolveriiiPiS_,@function
        .size           _Z9gpuSolveriiiPiS_,(.L_x_6 - _Z9gpuSolveriiiPiS_)
        .other          _Z9gpuSolveriiiPiS_,@"STO_CUDA_ENTRY STV_DEFAULT"
_Z9gpuSolveriiiPiS_:
.text._Z9gpuSolveriiiPiS_:
[----:B------:R-:W-:Y:S01]  /*0000*/  LDC R1, c[0x0][0x37c] ;  /* 0x0000df00ff017b82 */ /* 0x000fe20000000800 */
[----:B------:R-:W0:Y:S07]  /*0010*/  S2R R0, SR_TID.X ;  /* 0x0000000000007919 */ /* 0x000e2e0000002100 */
[----:B------:R-:W1:Y:S01]  /*0020*/  S2UR UR4, SR_CTAID.X ;  /* 0x00000000000479c3 */ /* 0x000e620000002500 */
[----:B------:R-:W2:Y:S01]  /*0030*/  LDCU UR5, c[0x0][0x388] ;  /* 0x00007100ff0577ac */ /* 0x000ea20008000800 */
[----:B-1----:R-:W-:-:S06]  /*0040*/  USHF.L.U32 UR4, UR4, 0xa, URZ ;  /* 0x0000000a04047899 */ /* 0x002fcc00080006ff */
[----:B0-----:R-:W-:-:S04]  /*0050*/  LOP3.LUT R0, R0, UR4, RZ, 0xfc, !PT ;  /* 0x0000000400007c12 */ /* 0x001fc8000f8efcff */
[----:B--2---:R-:W-:-:S13]  /*0060*/  ISETP.GE.AND P0, PT, R0, UR5, PT ;  /* 0x0000000500007c0c */ /* 0x004fda000bf06270 */
[----:B------:R-:W-:Y:S05]  /*0070*/  @P0 EXIT ;  /* 0x000000000000094d */ /* 0x000fea0003800000 */
[----:B------:R-:W0:Y:S01]  /*0080*/  LDCU UR6, c[0x0][0x384] ;  /* 0x00007080ff0677ac */ /* 0x000e220008000800 */
[----:B------:R-:W1:Y:S01]  /*0090*/  LDCU.64 UR10, c[0x0][0x358] ;  /* 0x00006b00ff0a77ac */ /* 0x000e620008000a00 */
[----:B0-----:R-:W-:-:S09]  /*00a0*/  UISETP.GE.AND UP0, UPT, UR6, 0x1, UPT ;  /* 0x000000010600788c */ /* 0x001fd2000bf06270 */
[----:B-1----:R-:W-:Y:S05]  /*00b0*/  BRA.U !UP0, `(.L_x_0) ;  /* 0x0000000d08207547 */ /* 0x002fea000b800000 */
[----:B------:R-:W-:Y:S01]  /*00c0*/  UISETP.GE.U32.AND UP1, UPT, UR6, 0x4, UPT ;  /* 0x000000040600788c */ /* 0x000fe2000bf26070 */
[----:B------:R-:W-:Y:S01]  /*00d0*/  PLOP3.LUT P0, PT, PT, PT, PT, 0x80, 0x8 ;  /* 0x000000000008781c */ /* 0x000fe20003f0f070 */
[----:B------:R-:W-:Y:S01]  /*00e0*/  ULOP3.LUT UR7, UR6, 0x3, URZ, 0xc0, !UPT ;  /* 0x0000000306077892 */ /* 0x000fe2000f8ec0ff */
[----:B------:R-:W-:Y:S01]  /*00f0*/  LOP3.LUT R5, RZ, R0, RZ, 0x33, !PT ;  /* 0x00000000ff057212 */ /* 0x000fe200078e33ff */
[----:B------:R-:W-:Y:S02]  /*0100*/  IMAD.MOV.U32 R4, RZ, RZ, RZ ;  /* 0x000000ffff047224 */ /* 0x000fe400078e00ff */
[----:B------:R-:W-:-:S03]  /*0110*/  UISETP.NE.AND UP0, UPT, UR7, URZ, UPT ;  /* 0x000000ff0700728c */ /* 0x000fc6000bf05270 */
[----:B------:R-:W-:Y:S08]  /*0120*/  BRA.U !UP1, `(.L_x_1) ;  /* 0x0000000509ac7547 */ /* 0x000ff0000b800000 */
[----:B------:R-:W0:Y:S01]  /*0130*/  LDCU.64 UR4, c[0x0][0x390] ;  /* 0x00007200ff0477ac */ /* 0x000e220008000a00 */
[----:B------:R-:W-:Y:S01]  /*0140*/  PLOP3.LUT P0, PT, PT, PT, PT, 0x80, 0x8 ;  /* 0x000000000008781c */ /* 0x000fe20003f0f070 */
[----:B------:R-:W-:-:S04]  /*0150*/  ULOP3.LUT UR8, UR6, 0x7ffffffc, URZ, 0xc0, !UPT ;  /* 0x7ffffffc06087892 */ /* 0x000fc8000f8ec0ff */
[----:B------:R-:W-:Y:S02]  /*0160*/  UIADD3 UR9, UPT, UPT, -UR8, URZ, URZ ;  /* 0x000000ff08097290 */ /* 0x000fe4000fffe1ff */
[----:B------:R-:W-:Y:S01]  /*0170*/  IMAD.U32 R4, RZ, RZ, UR8 ;  /* 0x00000008ff047e24 */ /* 0x000fe2000f8e00ff */
[----:B0-----:R-:W-:-:S04]  /*0180*/  UIADD3 UR4, UP1, UPT, UR4, 0x18, URZ ;  /* 0x0000001804047890 */ /* 0x001fc8000ff3e0ff */
[----:B------:R-:W-:Y:S02]  /*0190*/  UIADD3.X UR5, UPT, UPT, URZ, UR5, URZ, UP1, !UPT ;  /* 0x00000005ff057290 */ /* 0x000fe40008ffe4ff */
[----:B------:R-:W-:-:S04]  /*01a0*/  IMAD.U32 R2, RZ, RZ, UR4 ;  /* 0x00000004ff027e24 */ /* 0x000fc8000f8e00ff */
[----:B------:R-:W-:-:S07]  /*01b0*/  IMAD.U32 R3, RZ, RZ, UR5 ;  /* 0x00000005ff037e24 */ /* 0x000fce000f8e00ff */
.L_x_2:
[----:B------:R-:W2:Y:S04]  /*01c0*/  LDG.E R9, desc[UR10][R2.64+-0x18] ;  /* 0xffffe80a02097981 */ /* 0x000ea8000c1e1900 */
[----:B------:R-:W3:Y:S04]  /*01d0*/  LDG.E R20, desc[UR10][R2.64+-0x14] ;  /* 0xffffec0a02147981 */ /* 0x000ee8000c1e1900 */
[----:B------:R-:W4:Y:S04]  /*01e0*/  LDG.E R17, desc[UR10][R2.64+-0x10] ;  /* 0xfffff00a02117981 */ /* 0x000f28000c1e1900 */
[----:B------:R-:W5:Y:S04]  /*01f0*/  LDG.E R16, desc[UR10][R2.64+-0xc] ;  /* 0xfffff40a02107981 */ /* 0x000f68000c1e1900 */
[----:B------:R-:W5:Y:S04]  /*0200*/  LDG.E R15, desc[UR10][R2.64] ;  /* 0x0000000a020f7981 */ /* 0x000f68000c1e1900 */
[----:B------:R-:W5:Y:S04]  /*0210*/  LDG.E R13, desc[UR10][R2.64+-0x8] ;  /* 0xfffff80a020d7981 */ /* 0x000f68000c1e1900 */
[----:B------:R-:W5:Y:S04]  /*0220*/  LDG.E R12, desc[UR10][R2.64+0xc] ;  /* 0x00000c0a020c7981 */ /* 0x000f68000c1e1900 */
[----:B------:R-:W5:Y:S04]  /*0230*/  LDG.E R11, desc[UR10][R2.64+0x4] ;  /* 0x0000040a020b7981 */ /* 0x000f68000c1e1900 */
[----:B------:R-:W5:Y:S04]  /*0240*/  LDG.E R6, desc[UR10][R2.64+0x10] ;  /* 0x0000100a02067981 */ /* 0x000f68000c1e1900 */
[----:B------:R-:W5:Y:S04]  /*0250*/  LDG.E R10, desc[UR10][R2.64+-0x4] ;  /* 0xfffffc0a020a7981 */ /* 0x000f68000c1e1900 */
[----:B------:R-:W5:Y:S04]  /*0260*/  LDG.E R8, desc[UR10][R2.64+0x8] ;  /* 0x0000080a02087981 */ /* 0x000f68000c1e1900 */
[----:B------:R-:W5:Y:S01]  /*0270*/  LDG.E R7, desc[UR10][R2.64+0x14] ;  /* 0x0000140a02077981 */ /* 0x000f62000c1e1900 */
[----:B------:R-:W-:-:S04]  /*0280*/  UIADD3 UR9, UPT, UPT, UR9, 0x4, URZ ;  /* 0x0000000409097890 */ /* 0x000fc8000fffe0ff */
[----:B------:R-:W-:Y:S01]  /*0290*/  UISETP.NE.AND UP1, UPT, UR9, URZ, UPT ;  /* 0x000000ff0900728c */ /* 0x000fe2000bf25270 */
[----:B--2---:R-:W-:Y:S02]  /*02a0*/  IABS R14, R9 ;  /* 0x00000009000e7213 */ /* 0x004fe40000000000 */
[----:B------:R-:W-:Y:S01]  /*02b0*/  ISETP.GE.AND P1, PT, R9, RZ, PT ;  /* 0x000000ff0900720c */ /* 0x000fe20003f26270 */
[----:B------:R-:W-:Y:S02]  /*02c0*/  IMAD.MOV.U32 R9, RZ, RZ, 0x1 ;  /* 0x00000001ff097424 */ /* 0x000fe400078e00ff */
[----:B------:R-:W-:Y:S01]  /*02d0*/  VIADD R14, R14, 0xffffffff ;  /* 0xffffffff0e0e7836 */ /* 0x000fe20000000000 */
[----:B---3--:R-:W-:Y:S02]  /*02e0*/  IABS R21, R20 ;  /* 0x0000001400157213 */ /* 0x008fe40000000000 */
[----:B------:R-:W-:Y:S02]  /*02f0*/  SEL R18, R5, R0, !P1 ;  /* 0x0000000005127207 */ /* 0x000fe40004800000 */
[----:B------:R-:W-:-:S02]  /*0300*/  SHF.L.U32 R19, R9, R14, RZ ;  /* 0x0000000e09137219 */ /* 0x000fc400000006ff */
[----:B------:R-:W-:Y:S01]  /*0310*/  ISETP.GE.AND P1, PT, R20, RZ, PT ;  /* 0x000000ff1400720c */ /* 0x000fe20003f26270 */
[----:B------:R-:W-:Y:S01]  /*0320*/  VIADD R20, R21, 0xffffffff ;  /* 0xffffffff15147836 */ /* 0x000fe20000000000 */
[----:B------:R-:W-:Y:S02]  /*0330*/  LOP3.LUT R14, R18, R19, RZ, 0xc0, !PT ;  /* 0x00000013120e7212 */ /* 0x000fe400078ec0ff */
[----:B------:R-:W-:Y:S02]  /*0340*/  SEL R19, R5, R0, !P1 ;  /* 0x0000000005137207 */ /* 0x000fe40004800000 */
[----:B----4-:R-:W-:Y:S02]  /*0350*/  ISETP.GE.AND P1, PT, R17, RZ, PT ;  /* 0x000000ff1100720c */ /* 0x010fe40003f26270 */
[----:B------:R-:W-:Y:S02]  /*0360*/  SHF.L.U32 R20, R9, R20, RZ ;  /* 0x0000001409147219 */ /* 0x000fe400000006ff */
[----:B------:R-:W-:-:S02]  /*0370*/  IABS R17, R17 ;  /* 0x0000001100117213 */ /* 0x000fc40000000000 */
[----:B------:R-:W-:Y:S02]  /*0380*/  LOP3.LUT R14, R14, R19, R20, 0xf8, !PT ;  /* 0x000000130e0e7212 */ /* 0x000fe400078ef814 */
[----:B-----5:R-:W-:Y:S02]  /*0390*/  ISETP.GE.AND P2, PT, R16, RZ, PT ;  /* 0x000000ff1000720c */ /* 0x020fe40003f46270 */
[----:B------:R-:W-:Y:S01]  /*03a0*/  IABS R18, R16 ;  /* 0x0000001000127213 */ /* 0x000fe20000000000 */
[----:B------:R-:W-:Y:S01]  /*03b0*/  IMAD.MOV.U32 R16, RZ, RZ, R17 ;  /* 0x000000ffff107224 */ /* 0x000fe200078e0011 */
[----:B------:R-:W-:-:S03]  /*03c0*/  IABS R20, R15 ;  /* 0x0000000f00147213 */ /* 0x000fc60000000000 */
[----:B------:R-:W-:Y:S01]  /*03d0*/  VIADD R16, R16, 0xffffffff ;  /* 0xffffffff10107836 */ /* 0x000fe20000000000 */
[----:B------:R-:W-:Y:S01]  /*03e0*/  ISETP.GE.AND P3, PT, R15, RZ, PT ;  /* 0x000000ff0f00720c */ /* 0x000fe20003f66270 */
[----:B------:R-:W-:Y:S01]  /*03f0*/  VIADD R20, R20, 0xffffffff ;  /* 0xffffffff14147836 */ /* 0x000fe20000000000 */
[----:B------:R-:W-:Y:S02]  /*0400*/  SEL R15, R5, R0, !P1 ;  /* 0x00000000050f7207 */ /* 0x000fe40004800000 */
[----:B------:R-:W-:Y:S02]  /*0410*/  SHF.L.U32 R16, R9, R16, RZ ;  /* 0x0000001009107219 */ /* 0x000fe400000006ff */
[----:B------:R-:W-:Y:S02]  /*0420*/  SEL R19, R5, R0, !P3 ;  /* 0x0000000005137207 */ /* 0x000fe40005800000 */
[----:B------:R-:W-:Y:S02]  /*0430*/  SHF.L.U32 R20, R9, R20, RZ ;  /* 0x0000001409147219 */ /* 0x000fe400000006ff */
[----:B------:R-:W-:-:S02]  /*0440*/  ISETP.GE.AND P1, PT, R13, RZ, PT ;  /* 0x000000ff0d00720c */ /* 0x000fc40003f26270 */
[----:B------:R-:W-:Y:S02]  /*0450*/  IABS R13, R13 ;  /* 0x0000000d000d7213 */ /* 0x000fe40000000000 */
[----:B------:R-:W-:Y:S01]  /*0460*/  LOP3.LUT P3, RZ, R14, R15, R16, 0xf8, !PT ;  /* 0x0000000f0eff7212 */ /* 0x000fe2000786f810 */
[----:B------:R-:W-:Y:S01]  /*0470*/  VIADD R18, R18, 0xffffffff ;  /* 0xffffffff12127836 */ /* 0x000fe20000000000 */
[----:B------:R-:W-:Y:S02]  /*0480*/  LOP3.LUT R15, R19, R20, RZ, 0xc0, !PT ;  /* 0x00000014130f7212 */ /* 0x000fe400078ec0ff */
[----:B------:R-:W-:Y:S02]  /*0490*/  ISETP.GE.AND P4, PT, R12, RZ, PT ;  /* 0x000000ff0c00720c */ /* 0x000fe40003f86270 */
[----:B------:R-:W-:Y:S01]  /*04a0*/  IABS R20, R12 ;  /* 0x0000000c00147213 */ /* 0x000fe20000000000 */
[----:B------:R-:W-:Y:S01]  /*04b0*/  IMAD.MOV.U32 R12, RZ, RZ, R13 ;  /* 0x000000ffff0c7224 */ /* 0x000fe200078e000d */
[----:B------:R-:W-:-:S02]  /*04c0*/  SEL R17, R5, R0, !P2 ;  /* 0x0000000005117207 */ /* 0x000fc40005000000 */
[----:B------:R-:W-:Y:S01]  /*04d0*/  SHF.L.U32 R18, R9, R18, RZ ;  /* 0x0000001209127219 */ /* 0x000fe200000006ff */
[----:B------:R-:W-:Y:S01]  /*04e0*/  VIADD R12, R12, 0xffffffff ;  /* 0xffffffff0c0c7836 */ /* 0x000fe20000000000 */
[----:B------:R-:W-:Y:S02]  /*04f0*/  ISETP.GE.AND P2, PT, R11, RZ, PT ;  /* 0x000000ff0b00720c */ /* 0x000fe40003f46270 */
[----:B------:R-:W-:Y:S02]  /*0500*/  LOP3.LUT R14, R17, R18, RZ, 0xc0, !PT ;  /* 0x00000012110e7212 */ /* 0x000fe400078ec0ff */
[----:B------:R-:W-:Y:S02]  /*0510*/  IABS R16, R11 ;  /* 0x0000000b00107213 */ /* 0x000fe40000000000 */
[----:B------:R-:W-:Y:S02]  /*0520*/  IABS R17, R6 ;  /* 0x0000000600117213 */ /* 0x000fe40000000000 */
[----:B------:R-:W-:-:S02]  /*0530*/  SEL R11, R5, R0, !P1 ;  /* 0x00000000050b7207 */ /* 0x000fc40004800000 */
[----:B------:R-:W-:Y:S01]  /*0540*/  SHF.L.U32 R12, R9, R12, RZ ;  /* 0x0000000c090c7219 */ /* 0x000fe200000006ff */
[----:B------:R-:W-:-:S03]  /*0550*/  VIADD R20, R20, 0xffffffff ;  /* 0xffffffff14147836 */ /* 0x000fc60000000000 */
[----:B------:R-:W-:Y:S01]  /*0560*/  LOP3.LUT R11, R14, R11, R12, 0xf8, !PT ;  /* 0x0000000b0e0b7212 */ /* 0x000fe200078ef80c */
[----:B------:R-:W-:Y:S01]  /*0570*/  IMAD.MOV.U32 R14, RZ, RZ, R17 ;  /* 0x000000ffff0e7224 */ /* 0x000fe200078e0011 */
[CC--:B------:R-:W-:Y:S01]  /*0580*/  SEL R18, R5.reuse, R0.reuse, !P2 ;  /* 0x0000000005127207 */ /* 0x0c0fe20005000000 */
[----:B------:R-:W-:Y:S01]  /*0590*/  VIADD R16, R16, 0xffffffff ;  /* 0xffffffff10107836 */ /* 0x000fe20000000000 */
[----:B------:R-:W-:Y:S01]  /*05a0*/  ISETP.GE.AND P2, PT, R6, RZ, PT ;  /* 0x000000ff0600720c */ /* 0x000fe20003f46270 */
[----:B------:R-:W-:Y:S01]  /*05b0*/  VIADD R6, R14, 0xffffffff ;  /* 0xffffffff0e067836 */ /* 0x000fe20000000000 */
[----:B------:R-:W-:Y:S02]  /*05c0*/  SEL R13, R5, R0, !P4 ;  /* 0x00000000050d7207 */ /* 0x000fe40006000000 */
[C---:B------:R-:W-:Y:S02]  /*05d0*/  SHF.L.U32 R20, R9.reuse, R20, RZ ;  /* 0x0000001409147219 */ /* 0x040fe400000006ff */
[----:B------:R-:W-:-:S02]  /*05e0*/  SHF.L.U32 R16, R9, R16, RZ ;  /* 0x0000001009107219 */ /* 0x000fc400000006ff */
[----:B------:R-:W-:Y:S02]  /*05f0*/  ISETP.GE.AND P1, PT, R10, RZ, PT ;  /* 0x000000ff0a00720c */ /* 0x000fe40003f26270 */
[----:B------:R-:W-:Y:S02]  /*0600*/  IABS R14, R10 ;  /* 0x0000000a000e7213 */ /* 0x000fe40000000000 */
[----:B------:R-:W-:Y:S02]  /*0610*/  SEL R10, R5, R0, !P2 ;  /* 0x00000000050a7207 */ /* 0x000fe40005000000 */
[----:B------:R-:W-:Y:S02]  /*0620*/  LOP3.LUT R13, R13, R20, RZ, 0xc0, !PT ;  /* 0x000000140d0d7212 */ /* 0x000fe400078ec0ff */
[----:B------:R-:W-:Y:S02]  /*0630*/  SHF.L.U32 R6, R9, R6, RZ ;  /* 0x0000000609067219 */ /* 0x000fe400000006ff */
[----:B------:R-:W-:-:S02]  /*0640*/  ISETP.GE.AND P2, PT, R8, RZ, PT ;  /* 0x000000ff0800720c */ /* 0x000fc40003f46270 */
[----:B------:R-:W-:Y:S02]  /*0650*/  LOP3.LUT R12, R15, R18, R16, 0xf8, !PT ;  /* 0x000000120f0c7212 */ /* 0x000fe400078ef810 */
[----:B------:R-:W-:Y:S02]  /*0660*/  IABS R8, R8 ;  /* 0x0000000800087213 */ /* 0x000fe40000000000 */
[----:B------:R-:W-:Y:S02]  /*0670*/  IABS R15, R7 ;  /* 0x00000007000f7213 */ /* 0x000fe40000000000 */
[----:B------:R-:W-:Y:S01]  /*0680*/  LOP3.LUT R13, R13, R10, R6, 0xf8, !PT ;  /* 0x0000000a0d0d7212 */ /* 0x000fe200078ef806 */
[----:B------:R-:W-:Y:S02]  /*0690*/  IMAD.MOV.U32 R6, RZ, RZ, R14 ;  /* 0x000000ffff067224 */ /* 0x000fe400078e000e */
[----:B------:R-:W-:Y:S02]  /*06a0*/  IMAD.MOV.U32 R10, RZ, RZ, R8 ;  /* 0x000000ffff0a7224 */ /* 0x000fe400078e0008 */
[----:B------:R-:W-:-:S02]  /*06b0*/  IMAD.MOV.U32 R14, RZ, RZ, R15 ;  /* 0x000000ffff0e7224 */ /* 0x000fc400078e000f */
[----:B------:R-:W-:Y:S02]  /*06c0*/  VIADD R6, R6, 0xffffffff ;  /* 0xffffffff06067836 */ /* 0x000fe40000000000 */
[----:B------:R-:W-:Y:S02]  /*06d0*/  VIADD R10, R10, 0xffffffff ;  /* 0xffffffff0a0a7836 */ /* 0x000fe40000000000 */
[----:B------:R-:W-:Y:S01]  /*06e0*/  VIADD R14, R14, 0xffffffff ;  /* 0xffffffff0e0e7836 */ /* 0x000fe20000000000 */
[----:B------:R-:W-:Y:S02]  /*06f0*/  ISETP.GE.AND P4, PT, R7, RZ, PT ;  /* 0x000000ff0700720c */ /* 0x000fe40003f86270 */
[----:B------:R-:W-:Y:S02]  /*0700*/  SEL R8, R5, R0, !P1 ;  /* 0x0000000005087207 */ /* 0x000fe40004800000 */
[C---:B------:R-:W-:Y:S02]  /*0710*/  SHF.L.U32 R6, R9.reuse, R6, RZ ;  /* 0x0000000609067219 */ /* 0x040fe400000006ff */
[----:B------:R-:W-:-:S02]  /*0720*/  SHF.L.U32 R10, R9, R10, RZ ;  /* 0x0000000a090a7219 */ /* 0x000fc400000006ff */
[----:B------:R-:W-:Y:S02]  /*0730*/  SHF.L.U32 R9, R9, R14, RZ ;  /* 0x0000000e09097219 */ /* 0x000fe400000006ff */
[----:B------:R-:W-:Y:S02]  /*0740*/  SEL R14, R5, R0, !P4 ;  /* 0x00000000050e7207 */ /* 0x000fe40006000000 */
[----:B------:R-:W-:Y:S02]  /*0750*/  LOP3.LUT P4, RZ, R11, R8, R6, 0xf8, !PT ;  /* 0x000000080bff7212 */ /* 0x000fe4000788f806 */
[----:B------:R-:W-:Y:S02]  /*0760*/  SEL R7, R5, R0, !P2 ;  /* 0x0000000005077207 */ /* 0x000fe40005000000 */
[----:B------:R-:W-:Y:S02]  /*0770*/  PLOP3.LUT P0, PT, P4, P0, P3, 0x80, 0x0 ;  /* 0x000000000000781c */ /* 0x000fe40002701030 */
[----:B------:R-:W-:-:S02]  /*0780*/  IADD3 R2, P3, PT, R2, 0x30, RZ ;  /* 0x0000003002027810 */ /* 0x000fc40007f7e0ff */
[----:B------:R-:W-:Y:S02]  /*0790*/  LOP3.LUT P1, RZ, R12, R7, R10, 0xf8, !PT ;  /* 0x000000070cff7212 */ /* 0x000fe4000782f80a */
[----:B------:R-:W-:Y:S01]  /*07a0*/  LOP3.LUT P2, RZ, R13, R14, R9, 0xf8, !PT ;  /* 0x0000000e0dff7212 */ /* 0x000fe2000784f809 */
[----:B------:R-:W-:-:S03]  /*07b0*/  IMAD.X R3, RZ, RZ, R3, P3 ;  /* 0x000000ffff037224 */ /* 0x000fc600018e0603 */
[----:B------:R-:W-:Y:S01]  /*07c0*/  PLOP3.LUT P0, PT, P2, P0, P1, 0x80, 0x0 ;  /* 0x000000000000781c */ /* 0x000fe20001701010 */
[----:B------:R-:W-:-:S12]  /*07d0*/  BRA.U UP1, `(.L_x_2) ;  /* 0xfffffff901787547 */ /* 0x000fd8000b83ffff */
.L_x_1:
[----:B------:R-:W-:Y:S05]  /*07e0*/  BRA.U !UP0, `(.L_x_3) ;  /* 0x0000000508507547 */ /* 0x000fea000b800000 */
[----:B------:R-:W-:Y:S02]  /*07f0*/  UISETP.NE.AND UP0, UPT, UR7, 0x1, UPT ;  /* 0x000000010700788c */ /* 0x000fe4000bf05270 */
[----:B------:R-:W-:-:S04]  /*0800*/  ULOP3.LUT UR4, UR6, 0x1, URZ, 0xc0, !UPT ;  /* 0x0000000106047892 */ /* 0x000fc8000f8ec0ff */
[----:B------:R-:W-:-:S03]  /*0810*/  UISETP.NE.U32.AND UP1, UPT, UR4, 0x1, UPT ;  /* 0x000000010400788c */ /* 0x000fc6000bf25070 */
[----:B------:R-:W-:Y:S08]  /*0820*/  BRA.U !UP0, `(.L_x_4) ;  /* 0x0000000108cc7547 */ /* 0x000ff0000b800000 */
[----:B------:R-:W0:Y:S01]  /*0830*/  LDC.64 R8, c[0x0][0x390] ;  /* 0x0000e400ff087b82 */ /* 0x000e220000000a00 */
[----:B------:R-:W-:-:S04]  /*0840*/  IMAD R3, R4, 0x3, RZ ;  /* 0x0000000304037824 */ /* 0x000fc800078e02ff */
[----:B0-----:R-:W-:-:S05]  /*0850*/  IMAD.WIDE.U32 R8, R3, 0x4, R8 ;  /* 0x0000000403087825 */ /* 0x001fca00078e0008 */
[----:B------:R-:W2:Y:S04]  /*0860*/  LDG.E R2, desc[UR10][R8.64] ;  /* 0x0000000a08027981 */ /* 0x000ea8000c1e1900 */
[----:B------:R-:W3:Y:S04]  /*0870*/  LDG.E R12, desc[UR10][R8.64+0x4] ;  /* 0x0000040a080c7981 */ /* 0x000ee8000c1e1900 */
[----:B------:R-:W4:Y:S04]  /*0880*/  LDG.E R13, desc[UR10][R8.64+0xc] ;  /* 0x00000c0a080d7981 */ /* 0x000f28000c1e1900 */
[----:B------:R-:W5:Y:S04]  /*0890*/  LDG.E R7, desc[UR10][R8.64+0x10] ;  /* 0x0000100a08077981 */ /* 0x000f68000c1e1900 */
[----:B------:R-:W5:Y:S04]  /*08a0*/  LDG.E R6, desc[UR10][R8.64+0x8] ;  /* 0x0000080a08067981 */ /* 0x000f68000c1e1900 */
[----:B------:R0:W5:Y:S01]  /*08b0*/  LDG.E R3, desc[UR10][R8.64+0x14] ;  /* 0x0000140a08037981 */ /* 0x000162000c1e1900 */
[----:B------:R-:W-:Y:S01]  /*08c0*/  VIADD R4, R4, 0x2 ;  /* 0x0000000204047836 */ /* 0x000fe20000000000 */
[----:B--2---:R-:W-:-:S02]  /*08d0*/  IABS R11, R2 ;  /* 0x00000002000b7213 */ /* 0x004fc40000000000 */
[----:B------:R-:W-:Y:S01]  /*08e0*/  ISETP.GE.AND P1, PT, R2, RZ, PT ;  /* 0x000000ff0200720c */ /* 0x000fe20003f26270 */
[----:B------:R-:W-:Y:S01]  /*08f0*/  IMAD.MOV.U32 R2, RZ, RZ, 0x1 ;  /* 0x00000001ff027424 */ /* 0x000fe200078e00ff */
[----:B---3--:R-:W-:Y:S01]  /*0900*/  IABS R14, R12 ;  /* 0x0000000c000e7213 */ /* 0x008fe20000000000 */
[----:B------:R-:W-:Y:S01]  /*0910*/  VIADD R11, R11, 0xffffffff ;  /* 0xffffffff0b0b7836 */ /* 0x000fe20000000000 */
[----:B------:R-:W-:Y:S02]  /*0920*/  SEL R10, R5, R0, !P1 ;  /* 0x00000000050a7207 */ /* 0x000fe40004800000 */
[----:B----4-:R-:W-:Y:S01]  /*0930*/  IABS R15, R13 ;  /* 0x0000000d000f7213 */ /* 0x010fe20000000000 */
[----:B0-----:R-:W-:Y:S01]  /*0940*/  IMAD.MOV.U32 R9, RZ, RZ, R14 ;  /* 0x000000ffff097224 */ /* 0x001fe200078e000e */
[----:B------:R-:W-:Y:S02]  /*0950*/  SHF.L.U32 R11, R2, R11, RZ ;  /* 0x0000000b020b7219 */ /* 0x000fe400000006ff */
[----:B------:R-:W-:Y:S01]  /*0960*/  ISETP.GE.AND P1, PT, R12, RZ, PT ;  /* 0x000000ff0c00720c */ /* 0x000fe20003f26270 */
[----:B------:R-:W-:Y:S01]  /*0970*/  VIADD R9, R9, 0xffffffff ;  /* 0xffffffff09097836 */ /* 0x000fe20000000000 */
[----:B------:R-:W-:Y:S01]  /*0980*/  LOP3.LUT R10, R10, R11, RZ, 0xc0, !PT ;  /* 0x0000000b0a0a7212 */ /* 0x000fe200078ec0ff */
[----:B------:R-:W-:Y:S01]  /*0990*/  IMAD.MOV.U32 R8, RZ, RZ, R15 ;  /* 0x000000ffff087224 */ /* 0x000fe200078e000f */
[----:B------:R-:W-:-:S02]  /*09a0*/  ISETP.GE.AND P2, PT, R13, RZ, PT ;  /* 0x000000ff0d00720c */ /* 0x000fc40003f46270 */
[CC--:B------:R-:W-:Y:S01]  /*09b0*/  SEL R11, R5.reuse, R0.reuse, !P1 ;  /* 0x00000000050b7207 */ /* 0x0c0fe20004800000 */
[----:B------:R-:W-:Y:S01]  /*09c0*/  VIADD R13, R8, 0xffffffff ;  /* 0xffffffff080d7836 */ /* 0x000fe20000000000 */
[----:B------:R-:W-:Y:S02]  /*09d0*/  SHF.L.U32 R9, R2, R9, RZ ;  /* 0x0000000902097219 */ /* 0x000fe400000006ff */
[----:B-----5:R-:W-:Y:S02]  /*09e0*/  IABS R12, R7 ;  /* 0x00000007000c7213 */ /* 0x020fe40000000000 */
[----:B------:R-:W-:Y:S02]  /*09f0*/  LOP3.LUT R9, R10, R11, R9, 0xf8, !PT ;  /* 0x0000000b0a097212 */ /* 0x000fe400078ef809 */
[----:B------:R-:W-:Y:S01]  /*0a00*/  SEL R8, R5, R0, !P2 ;  /* 0x0000000005087207 */ /* 0x000fe20005000000 */
[----:B------:R-:W-:Y:S01]  /*0a10*/  IMAD.MOV.U32 R10, RZ, RZ, R12 ;  /* 0x000000ffff0a7224 */ /* 0x000fe200078e000c */
[----:B------:R-:W-:-:S02]  /*0a20*/  SHF.L.U32 R13, R2, R13, RZ ;  /* 0x0000000d020d7219 */ /* 0x000fc400000006ff */
[----:B------:R-:W-:Y:S01]  /*0a30*/  ISETP.GE.AND P1, PT, R7, RZ, PT ;  /* 0x000000ff0700720c */ /* 0x000fe20003f26270 */
[----:B------:R-:W-:Y:S01]  /*0a40*/  VIADD R7, R10, 0xffffffff ;  /* 0xffffffff0a077836 */ /* 0x000fe20000000000 */
[----:B------:R-:W-:Y:S02]  /*0a50*/  LOP3.LUT R8, R8, R13, RZ, 0xc0, !PT ;  /* 0x0000000d08087212 */ /* 0x000fe400078ec0ff */
[----:B------:R-:W-:Y:S02]  /*0a60*/  IABS R12, R6 ;  /* 0x00000006000c7213 */ /* 0x000fe40000000000 */
[----:B------:R-:W-:Y:S02]  /*0a70*/  IABS R13, R3 ;  /* 0x00000003000d7213 */ /* 0x000fe40000000000 */
[----:B------:R-:W-:Y:S01]  /*0a80*/  SHF.L.U32 R10, R2, R7, RZ ;  /* 0x00000007020a7219 */ /* 0x000fe200000006ff */
[----:B------:R-:W-:Y:S01]  /*0a90*/  VIADD R7, R12, 0xffffffff ;  /* 0xffffffff0c077836 */ /* 0x000fe20000000000 */
[----:B------:R-:W-:Y:S01]  /*0aa0*/  SEL R11, R5, R0, !P1 ;  /* 0x00000000050b7207 */ /* 0x000fe20004800000 */
[----:B------:R-:W-:Y:S01]  /*0ab0*/  VIADD R13, R13, 0xffffffff ;  /* 0xffffffff0d0d7836 */ /* 0x000fe20000000000 */
[----:B------:R-:W-:-:S02]  /*0ac0*/  ISETP.GE.AND P1, PT, R6, RZ, PT ;  /* 0x000000ff0600720c */ /* 0x000fc40003f26270 */
[----:B------:R-:W-:Y:S02]  /*0ad0*/  ISETP.GE.AND P2, PT, R3, RZ, PT ;  /* 0x000000ff0300720c */ /* 0x000fe40003f46270 */
[C---:B------:R-:W-:Y:S02]  /*0ae0*/  SHF.L.U32 R7, R2.reuse, R7, RZ ;  /* 0x0000000702077219 */ /* 0x040fe400000006ff */
[----:B------:R-:W-:Y:S02]  /*0af0*/  SHF.L.U32 R13, R2, R13, RZ ;  /* 0x0000000d020d7219 */ /* 0x000fe400000006ff */
[----:B------:R-:W-:Y:S02]  /*0b00*/  LOP3.LUT R8, R8, R11, R10, 0xf8, !PT ;  /* 0x0000000b08087212 */ /* 0x000fe400078ef80a */
[CC--:B------:R-:W-:Y:S02]  /*0b10*/  SEL R2, R5.reuse, R0.reuse, !P1 ;  /* 0x0000000005027207 */ /* 0x0c0fe40004800000 */
[----:B------:R-:W-:-:S02]  /*0b20*/  SEL R3, R5, R0, !P2 ;  /* 0x0000000005037207 */ /* 0x000fc40005000000 */
[----:B------:R-:W-:Y:S02]  /*0b30*/  LOP3.LUT P2, RZ, R9, R2, R7, 0xf8, !PT ;  /* 0x0000000209ff7212 */ /* 0x000fe4000784f807 */
[----:B------:R-:W-:-:S04]  /*0b40*/  LOP3.LUT P1, RZ, R8, R3, R13, 0xf8, !PT ;  /* 0x0000000308ff7212 */ /* 0x000fc8000782f80d */
[----:B------:R-:W-:-:S13]  /*0b50*/  PLOP3.LUT P0, PT, P1, P0, P2, 0x80, 0x0 ;  /* 0x000000000000781c */ /* 0x000fda0000f01020 */
.L_x_4:
[----:B------:R-:W-:Y:S05]  /*0b60*/  BRA.U UP1, `(.L_x_3) ;  /* 0x0000000101707547 */ /* 0x000fea000b800000 */
[----:B------:R-:W0:Y:S01]  /*0b70*/  LDC.64 R2, c[0x0][0x390] ;  /* 0x0000e400ff027b82 */ /* 0x000e220000000a00 */
[----:B------:R-:W-:-:S04]  /*0b80*/  IMAD R7, R4, 0x3, RZ ;  /* 0x0000000304077824 */ /* 0x000fc800078e02ff */
[----:B0-----:R-:W-:-:S05]  /*0b90*/  IMAD.WIDE.U32 R2, R7, 0x4, R2 ;  /* 0x0000000407027825 */ /* 0x001fca00078e0002 */
[----:B------:R-:W2:Y:S04]  /*0ba0*/  LDG.E R6, desc[UR10][R2.64] ;  /* 0x0000000a02067981 */ /* 0x000ea8000c1e1900 */
[----:B------:R-:W3:Y:S04]  /*0bb0*/  LDG.E R8, desc[UR10][R2.64+0x4] ;  /* 0x0000040a02087981 */ /* 0x000ee8000c1e1900 */
[----:B------:R-:W4:Y:S01]  /*0bc0*/  LDG.E R9, desc[UR10][R2.64+0x8] ;  /* 0x0000080a02097981 */ /* 0x000f22000c1e1900 */
[----:B------:R-:W-:Y:S01]  /*0bd0*/  IMAD.MOV.U32 R11, RZ, RZ, 0x1 ;  /* 0x00000001ff0b7424 */ /* 0x000fe200078e00ff */
[----:B--2---:R-:W-:-:S02]  /*0be0*/  IABS R4, R6 ;  /* 0x0000000600047213 */ /* 0x004fc40000000000 */
[----:B------:R-:W-:Y:S02]  /*0bf0*/  ISETP.GE.AND P1, PT, R6, RZ, PT ;  /* 0x000000ff0600720c */ /* 0x000fe40003f26270 */
[----:B---3--:R-:W-:Y:S01]  /*0c00*/  IABS R10, R8 ;  /* 0x00000008000a7213 */ /* 0x008fe20000000000 */
[----:B------:R-:W-:Y:S01]  /*0c10*/  VIADD R4, R4, 0xffffffff ;  /* 0xffffffff04047836 */ /* 0x000fe20000000000 */
[----:B------:R-:W-:Y:S02]  /*0c20*/  SEL R6, R5, R0, !P1 ;  /* 0x0000000005067207 */ /* 0x000fe40004800000 */
[----:B----4-:R-:W-:Y:S02]  /*0c30*/  IABS R12, R9 ;  /* 0x00000009000c7213 */ /* 0x010fe40000000000 */
[----:B------:R-:W-:Y:S01]  /*0c40*/  SHF.L.U32 R7, R11, R4, RZ ;  /* 0x000000040b077219 */ /* 0x000fe200000006ff */
[----:B------:R-:W-:Y:S01]  /*0c50*/  IMAD.MOV.U32 R4, RZ, RZ, R10 ;  /* 0x000000ffff047224 */ /* 0x000fe200078e000a */
[----:B------:R-:W-:-:S02]  /*0c60*/  ISETP.GE.AND P1, PT, R8, RZ, PT ;  /* 0x000000ff0800720c */ /* 0x000fc40003f26270 */
[----:B------:R-:W-:Y:S01]  /*0c70*/  LOP3.LUT R6, R6, R7, RZ, 0xc0, !PT ;  /* 0x0000000706067212 */ /* 0x000fe200078ec0ff */
[----:B------:R-:W-:Y:S01]  /*0c80*/  IMAD.MOV.U32 R7, RZ, RZ, R12 ;  /* 0x000000ffff077224 */ /* 0x000fe200078e000c */
[----:B------:R-:W-:Y:S01]  /*0c90*/  ISETP.GE.AND P2, PT, R9, RZ, PT ;  /* 0x000000ff0900720c */ /* 0x000fe20003f46270 */
[----:B------:R-:W-:Y:S01]  /*0ca0*/  VIADD R2, R4, 0xffffffff ;  /* 0xffffffff04027836 */ /* 0x000fe20000000000 */
[-C--:B------:R-:W-:Y:S01]  /*0cb0*/  SEL R3, R5, R0.reuse, !P1 ;  /* 0x0000000005037207 */ /* 0x080fe20004800000 */
[----:B------:R-:W-:Y:S01]  /*0cc0*/  VIADD R4, R7, 0xffffffff ;  /* 0xffffffff07047836 */ /* 0x000fe20000000000 */
[----:B------:R-:W-:Y:S02]  /*0cd0*/  SEL R5, R5, R0, !P2 ;  /* 0x0000000005057207 */ /* 0x000fe40005000000 */
[C---:B------:R-:W-:Y:S02]  /*0ce0*/  SHF.L.U32 R2, R11.reuse, R2, RZ ;  /* 0x000000020b027219 */ /* 0x040fe400000006ff */
[----:B------:R-:W-:-:S02]  /*0cf0*/  SHF.L.U32 R4, R11, R4, RZ ;  /* 0x000000040b047219 */ /* 0x000fc400000006ff */
[----:B------:R-:W-:-:S04]  /*0d00*/  LOP3.LUT R2, R6, R3, R2, 0xf8, !PT ;  /* 0x0000000306027212 */ /* 0x000fc800078ef802 */
[----:B------:R-:W-:-:S04]  /*0d10*/  LOP3.LUT P1, RZ, R2, R5, R4, 0xf8, !PT ;  /* 0x0000000502ff7212 */ /* 0x000fc8000782f804 */
[----:B------:R-:W-:-:S13]  /*0d20*/  PLOP3.LUT P0, PT, P0, P1, PT, 0x80, 0x8 ;  /* 0x000000000008781c */ /* 0x000fda0000703070 */
.L_x_3:
[----:B------:R-:W-:Y:S05]  /*0d30*/  @!P0 EXIT ;  /* 0x000000000000894d */ /* 0x000fea0003800000 */
.L_x_0:
[----:B------:R-:W0:Y:S01]  /*0d40*/  S2R R0, SR_LANEID ;  /* 0x0000000000007919 */ /* 0x000e220000000000 */
[----:B------:R-:W1:Y:S01]  /*0d50*/  LDC.64 R2, c[0x0][0x398] ;  /* 0x0000e600ff027b82 */ /* 0x000e620000000a00 */
[----:B------:R-:W-:Y:S02]  /*0d60*/  VOTEU.ANY UR4, UPT, PT ;  /* 0x0000000000047886 */ /* 0x000fe400038e0100 */
[----:B------:R-:W-:Y:S02]  /*0d70*/  UFLO.U32 UR5, UR4 ;  /* 0x00000004000572bd */ /* 0x000fe400080e0000 */
[----:B------:R-:W1:Y:S04]  /*0d80*/  POPC R5, UR4 ;  /* 0x0000000400057d09 */ /* 0x000e680008000000 */
[----:B0-----:R-:W-:-:S13]  /*0d90*/  ISETP.EQ.U32.AND P0, PT, R0, UR5, PT ;  /* 0x0000000500007c0c */ /* 0x001fda000bf02070 */
[----:B-1----:R-:W-:Y:S01]  /*0da0*/  @P0 REDG.E.ADD.STRONG.GPU desc[UR10][R2.64], R5 ;  /* 0x000000050200098e */ /* 0x002fe2000c12e10a */
[----:B------:R-:W-:Y:S05]  /*0db0*/  EXIT ;  /* 0x000000000000794d */ /* 0x000fea0003800000 */
.L_x_5:
[----:B------:R-:W-:-:S00]  /*0dc0*/  BRA `(.L_x_5) ;  /* 0xfffffffc00fc7947 */ /* 0x000fc0000383ffff */
[----:B------:R-:W-:-:S00]  /*0dd0*/  NOP ;  /* 0x0000000000007918 */ /* 0x000fc00000000000 */
        /* <DEDUP_REMOVED lines=10> */
.L_x_6:


//--------------------- .nv.shared.reserved.0     --------------------------
	.section	.nv.shared.reserved.0,"aw",@nobits
	.weak		__nv_reservedSMEM_offset_0_alias
	.size		__nv_reservedSMEM_offset_0_alias, 0, 64
	.other		__nv_reservedSMEM_offset_0_alias,@"STO_CUDA_RESERVED_SHARED STV_DEFAULT"
__nv_reservedSMEM_offset_0_alias:
	.zero		0
	.zero		64


//--------------------- .nv.constant0._Z9gpuSolveriiiPiS_ --------------------------
	.section	.nv.constant0._Z9gpuSolveriiiPiS_,"a",@progbits
	.sectionflags	@""
	.align	4
.nv.constant0._Z9gpuSolveriiiPiS_:
	.zero		928


//--------------------- SYMBOLS --------------------------

	.type		.nv.reservedSmem.offset0,@object
	.size		.nv.reservedSmem.offset0,0x4
